//
// Generated by NVIDIA NVVM Compiler
//
// Compiler Build ID: CL-36424714
// Cuda compilation tools, release 13.0, V13.0.88
// Based on NVVM 20.0.0
//

.version 9.0
.target sm_100
.address_size 64

	// .globl	_Z6MatMul6MatrixS_S_ii

.visible .entry _Z6MatMul6MatrixS_S_ii(
	.param .align 8 .b8 _Z6MatMul6MatrixS_S_ii_param_0[16],
	.param .align 8 .b8 _Z6MatMul6MatrixS_S_ii_param_1[16],
	.param .align 8 .b8 _Z6MatMul6MatrixS_S_ii_param_2[16],
	.param .u32 _Z6MatMul6MatrixS_S_ii_param_3,
	.param .u32 _Z6MatMul6MatrixS_S_ii_param_4
)
{
	.reg .pred 	%p<13>;
	.reg .b32 	%r<43>;
	.reg .b32 	%f<68>;
	.reg .b64 	%rd<53>;

	ld.param.u32 	%r1, [_Z6MatMul6MatrixS_S_ii_param_0];
	ld.param.u32 	%r2, [_Z6MatMul6MatrixS_S_ii_param_1];
	ld.param.u32 	%r3, [_Z6MatMul6MatrixS_S_ii_param_2];
	ld.param.u64 	%rd3, [_Z6MatMul6MatrixS_S_ii_param_2+8];
	ld.param.u64 	%rd7, [_Z6MatMul6MatrixS_S_ii_param_1+8];
	ld.param.u64 	%rd8, [_Z6MatMul6MatrixS_S_ii_param_0+8];
	ld.param.u32 	%r21, [_Z6MatMul6MatrixS_S_ii_param_3];
	ld.param.u32 	%r22, [_Z6MatMul6MatrixS_S_ii_param_4];
	cvta.to.global.u64 	%rd1, %rd8;
	cvta.to.global.u64 	%rd2, %rd7;
	mov.u32 	%r23, %tid.y;
	mov.u32 	%r24, %ctaid.y;
	mov.u32 	%r25, %ntid.y;
	mad.lo.s32 	%r4, %r24, %r25, %r23;
	mov.u32 	%r26, %tid.x;
	mov.u32 	%r27, %ctaid.x;
	mov.u32 	%r28, %ntid.x;
	mad.lo.s32 	%r5, %r27, %r28, %r26;
	setp.ge.s32 	%p1, %r4, %r22;
	setp.ge.s32 	%p2, %r5, %r21;
	or.pred  	%p3, %p2, %p1;
	@%p3 bra 	$L__BB0_14;
	setp.lt.s32 	%p4, %r1, 1;
	mov.f32 	%f67, 0f00000000;
	@%p4 bra 	$L__BB0_13;
	mul.lo.s32 	%r6, %r1, %r4;
	and.b32  	%r7, %r1, 7;
	setp.lt.u32 	%p5, %r1, 8;
	mov.f32 	%f67, 0f00000000;
	mov.b32 	%r41, 0;
	@%p5 bra 	$L__BB0_5;
	and.b32  	%r41, %r1, 2147483640;
	neg.s32 	%r39, %r41;
	shl.b32 	%r10, %r2, 3;
	mul.wide.u32 	%rd9, %r6, 4;
	add.s64 	%rd10, %rd9, %rd1;
	add.s64 	%rd52, %rd10, 16;
	mov.f32 	%f67, 0f00000000;
	mul.wide.s32 	%rd13, %r2, 4;
	mov.u32 	%r38, %r5;
$L__BB0_4:
	.pragma "nounroll";
	ld.global.f32 	%f17, [%rd52+-16];
	mul.wide.s32 	%rd11, %r38, 4;
	add.s64 	%rd12, %rd2, %rd11;
	ld.global.f32 	%f18, [%rd12];
	fma.rn.f32 	%f19, %f17, %f18, %f67;
	ld.global.f32 	%f20, [%rd52+-12];
	add.s64 	%rd14, %rd12, %rd13;
	ld.global.f32 	%f21, [%rd14];
	fma.rn.f32 	%f22, %f20, %f21, %f19;
	ld.global.f32 	%f23, [%rd52+-8];
	add.s64 	%rd15, %rd14, %rd13;
	ld.global.f32 	%f24, [%rd15];
	fma.rn.f32 	%f25, %f23, %f24, %f22;
	ld.global.f32 	%f26, [%rd52+-4];
	add.s64 	%rd16, %rd15, %rd13;
	ld.global.f32 	%f27, [%rd16];
	fma.rn.f32 	%f28, %f26, %f27, %f25;
	ld.global.f32 	%f29, [%rd52];
	add.s64 	%rd17, %rd16, %rd13;
	ld.global.f32 	%f30, [%rd17];
	fma.rn.f32 	%f31, %f29, %f30, %f28;
	ld.global.f32 	%f32, [%rd52+4];
	add.s64 	%rd18, %rd17, %rd13;
	ld.global.f32 	%f33, [%rd18];
	fma.rn.f32 	%f34, %f32, %f33, %f31;
	ld.global.f32 	%f35, [%rd52+8];
	add.s64 	%rd19, %rd18, %rd13;
	ld.global.f32 	%f36, [%rd19];
	fma.rn.f32 	%f37, %f35, %f36, %f34;
	ld.global.f32 	%f38, [%rd52+12];
	add.s64 	%rd20, %rd19, %rd13;
	ld.global.f32 	%f39, [%rd20];
	fma.rn.f32 	%f67, %f38, %f39, %f37;
	add.s32 	%r39, %r39, 8;
	add.s32 	%r38, %r38, %r10;
	add.s64 	%rd52, %rd52, 32;
	setp.ne.s32 	%p6, %r39, 0;
	@%p6 bra 	$L__BB0_4;
$L__BB0_5:
	setp.eq.s32 	%p7, %r7, 0;
	@%p7 bra 	$L__BB0_13;
	and.b32  	%r16, %r1, 3;
	setp.lt.u32 	%p8, %r7, 4;
	@%p8 bra 	$L__BB0_8;
	add.s32 	%r30, %r41, %r6;
	mul.wide.u32 	%rd21, %r30, 4;
	add.s64 	%rd22, %rd1, %rd21;
	ld.global.f32 	%f41, [%rd22];
	mad.lo.s32 	%r31, %r41, %r2, %r5;
	mul.wide.s32 	%rd23, %r31, 4;
	add.s64 	%rd24, %rd2, %rd23;
	ld.global.f32 	%f42, [%rd24];
	fma.rn.f32 	%f43, %f41, %f42, %f67;
	cvt.u64.u32 	%rd25, %r6;
	cvt.u64.u32 	%rd26, %r41;
	add.s64 	%rd27, %rd26, %rd25;
	shl.b64 	%rd28, %rd27, 2;
	add.s64 	%rd29, %rd1, %rd28;
	ld.global.f32 	%f44, [%rd29+4];
	mul.wide.s32 	%rd30, %r2, 4;
	add.s64 	%rd31, %rd24, %rd30;
	ld.global.f32 	%f45, [%rd31];
	fma.rn.f32 	%f46, %f44, %f45, %f43;
	ld.global.f32 	%f47, [%rd29+8];
	add.s64 	%rd32, %rd31, %rd30;
	ld.global.f32 	%f48, [%rd32];
	fma.rn.f32 	%f49, %f47, %f48, %f46;
	ld.global.f32 	%f50, [%rd29+12];
	add.s64 	%rd33, %rd32, %rd30;
	ld.global.f32 	%f51, [%rd33];
	fma.rn.f32 	%f67, %f50, %f51, %f49;
	add.s32 	%r41, %r41, 4;
$L__BB0_8:
	setp.eq.s32 	%p9, %r16, 0;
	@%p9 bra 	$L__BB0_13;
	setp.eq.s32 	%p10, %r16, 1;
	@%p10 bra 	$L__BB0_11;
	add.s32 	%r32, %r41, %r6;
	mul.wide.u32 	%rd34, %r32, 4;
	add.s64 	%rd35, %rd1, %rd34;
	ld.global.f32 	%f53, [%rd35];
	mad.lo.s32 	%r33, %r41, %r2, %r5;
	mul.wide.s32 	%rd36, %r33, 4;
	add.s64 	%rd37, %rd2, %rd36;
	ld.global.f32 	%f54, [%rd37];
	fma.rn.f32 	%f55, %f53, %f54, %f67;
	cvt.u64.u32 	%rd38, %r6;
	cvt.u64.u32 	%rd39, %r41;
	add.s64 	%rd40, %rd39, %rd38;
	shl.b64 	%rd41, %rd40, 2;
	add.s64 	%rd42, %rd1, %rd41;
	ld.global.f32 	%f56, [%rd42+4];
	mul.wide.s32 	%rd43, %r2, 4;
	add.s64 	%rd44, %rd37, %rd43;
	ld.global.f32 	%f57, [%rd44];
	fma.rn.f32 	%f67, %f56, %f57, %f55;
	add.s32 	%r41, %r41, 2;
$L__BB0_11:
	and.b32  	%r34, %r1, 1;
	setp.eq.b32 	%p11, %r34, 1;
	not.pred 	%p12, %p11;
	@%p12 bra 	$L__BB0_13;
	add.s32 	%r35, %r41, %r6;
	mul.wide.u32 	%rd45, %r35, 4;
	add.s64 	%rd46, %rd1, %rd45;
	ld.global.f32 	%f58, [%rd46];
	mad.lo.s32 	%r36, %r41, %r2, %r5;
	mul.wide.s32 	%rd47, %r36, 4;
	add.s64 	%rd48, %rd2, %rd47;
	ld.global.f32 	%f59, [%rd48];
	fma.rn.f32 	%f67, %f58, %f59, %f67;
$L__BB0_13:
	mad.lo.s32 	%r37, %r3, %r4, %r5;
	cvta.to.global.u64 	%rd49, %rd3;
	mul.wide.s32 	%rd50, %r37, 4;
	add.s64 	%rd51, %rd49, %rd50;
	st.global.f32 	[%rd51], %f67;
$L__BB0_14:
	ret;

}


// ===== COMPILED SASS (sm_100) =====

	.target	sm_100

	.elftype	@"ET_EXEC"


//--------------------- .note.nv.tkinfo           --------------------------
	.section	.note.nv.tkinfo,"",@"SHT_NOTE"
	.sectionflags	@"SHF_NOTE_NV_TKINFO"
	.tkinfo
        /*0018*/ 	.word	0x00000002
        /*0030*/ 	.string	""
        /*0030*/ 	.string	"ptxas"
        /*0030*/ 	.string	"Cuda compilation tools, release 13.0, V13.0.88"
        /*0030*/ 	.string	"Build cuda_13.0.r13.0/compiler.36424714_0"
        /*0030*/ 	.string	"-arch sm_100 -m 64 "



//--------------------- .note.nv.cuinfo           --------------------------
	.section	.note.nv.cuinfo,"",@"SHT_NOTE"
	.sectionflags	@"SHF_NOTE_NV_CUINFO"
        /*0018*/ 	.short	0x0002
        /*001a*/ 	.short	0x0064
        /*001c*/ 	.short	0x0082
	.zero		2


//--------------------- .nv.info                  --------------------------
	.section	.nv.info,"",@"SHT_CUDA_INFO"
	.align	4


	//----- nvinfo : EIATTR_REGCOUNT
	.align		4
        /*0000*/ 	.byte	0x04, 0x2f
        /*0002*/ 	.short	(.L_1 - .L_0)
	.align		4
.L_0:
        /*0004*/ 	.word	index@(_Z6MatMul6MatrixS_S_ii)
        /*0008*/ 	.word	0x00000020


	//----- nvinfo : EIATTR_FRAME_SIZE
	.align		4
.L_1:
        /*000c*/ 	.byte	0x04, 0x11
        /*000e*/ 	.short	(.L_3 - .L_2)
	.align		4
.L_2:
        /*0010*/ 	.word	index@(_Z6MatMul6MatrixS_S_ii)
        /*0014*/ 	.word	0x00000000


	//----- nvinfo : EIATTR_MIN_STACK_SIZE
	.align		4
.L_3:
        /*0018*/ 	.byte	0x04, 0x12
        /*001a*/ 	.short	(.L_5 - .L_4)
	.align		4
.L_4:
        /*001c*/ 	.word	index@(_Z6MatMul6MatrixS_S_ii)
        /*0020*/ 	.word	0x00000000
.L_5:


//--------------------- .nv.compat                --------------------------
	.section	.nv.compat,"",@"SHT_CUDA_COMPAT_INFO"
	.align	4
        /*0000*/ 	.byte	0x02, 0x09, 0x00, 0x00, 0x02, 0x02, 0x01, 0x00, 0x02, 0x05, 0x05, 0x00, 0x03, 0x07, 0x01, 0x01
        /*0010*/ 	.byte	0x02, 0x03, 0x00, 0x00, 0x02, 0x06, 0x01, 0x00, 0x04, 0x0b, 0x08, 0x00, 0x09, 0x00, 0x00, 0x00
        /*0020*/ 	.byte	0x00, 0x00, 0x00, 0x00


//--------------------- .nv.info._Z6MatMul6MatrixS_S_ii --------------------------
	.section	.nv.info._Z6MatMul6MatrixS_S_ii,"",@"SHT_CUDA_INFO"
	.sectionflags	@""
	.align	4


	//----- nvinfo : EIATTR_CUDA_API_VERSION
	.align		4
        /*0000*/ 	.byte	0x04, 0x37
        /*0002*/ 	.short	(.L_7 - .L_6)
.L_6:
        /*0004*/ 	.word	0x00000082


	//----- nvinfo : EIATTR_KPARAM_INFO
	.align		4
.L_7:
        /*0008*/ 	.byte	0x04, 0x17
        /*000a*/ 	.short	(.L_9 - .L_8)
.L_8:
        /*000c*/ 	.word	0x00000000
        /*0010*/ 	.short	0x0004
        /*0012*/ 	.short	0x0034
        /*0014*/ 	.byte	0x00, 0xf0, 0x11, 0x00


	//----- nvinfo : EIATTR_KPARAM_INFO
	.align		4
.L_9:
        /*0018*/ 	.byte	0x04, 0x17
        /*001a*/ 	.short	(.L_11 - .L_10)
.L_10:
        /*001c*/ 	.word	0x00000000
        /*0020*/ 	.short	0x0003
        /*0022*/ 	.short	0x0030
        /*0024*/ 	.byte	0x00, 0xf0, 0x11, 0x00


	//----- nvinfo : EIATTR_KPARAM_INFO
	.align		4
.L_11:
        /*0028*/ 	.byte	0x04, 0x17
        /*002a*/ 	.short	(.L_13 - .L_12)
.L_12:
        /*002c*/ 	.word	0x00000000
        /*0030*/ 	.short	0x0002
        /*0032*/ 	.short	0x0020
        /*0034*/ 	.byte	0x00, 0xf0, 0x41, 0x00


	//----- nvinfo : EIATTR_KPARAM_INFO
	.align		4
.L_13:
        /*0038*/ 	.byte	0x04, 0x17
        /*003a*/ 	.short	(.L_15 - .L_14)
.L_14:
        /*003c*/ 	.word	0x00000000
        /*0040*/ 	.short	0x0001
        /*0042*/ 	.short	0x0010
        /*0044*/ 	.byte	0x00, 0xf0, 0x41, 0x00


	//----- nvinfo : EIATTR_KPARAM_INFO
	.align		4
.L_15:
        /*0048*/ 	.byte	0x04, 0x17
        /*004a*/ 	.short	(.L_17 - .L_16)
.L_16:
        /*004c*/ 	.word	0x00000000
        /*0050*/ 	.short	0x0000
        /*0052*/ 	.short	0x0000
        /*0054*/ 	.byte	0x00, 0xf0, 0x41, 0x00


	//----- nvinfo : EIATTR_SPARSE_MMA_MASK
	.align		4
.L_17:
        /*0058*/ 	.byte	0x03, 0x50
        /*005a*/ 	.short	0x0000


	//----- nvinfo : EIATTR_MAXREG_COUNT
	.align		4
        /*005c*/ 	.byte	0x03, 0x1b
        /*005e*/ 	.short	0x00ff


	//----- nvinfo : EIATTR_MERCURY_ISA_VERSION
	.align		4
        /*0060*/ 	.byte	0x03, 0x5f
        /*0062*/ 	.short	0x0101


	//----- nvinfo : EIATTR_VRC_CTA_INIT_COUNT
	.align		4
        /*0064*/ 	.byte	0x02, 0x4a
	.zero		1
	.zero		1


	//----- nvinfo : EIATTR_EXIT_INSTR_OFFSETS
	.align		4
        /*0068*/ 	.byte	0x04, 0x1c
        /*006a*/ 	.short	(.L_19 - .L_18)


	//   ....[0]....
.L_18:
        /*006c*/ 	.word	0x000000c0


	//   ....[1]....
        /*0070*/ 	.word	0x00000940


	//----- nvinfo : EIATTR_CBANK_PARAM_SIZE
	.align		4
.L_19:
        /*0074*/ 	.byte	0x03, 0x19
        /*0076*/ 	.short	0x0038


	//----- nvinfo : EIATTR_PARAM_CBANK
	.align		4
        /*0078*/ 	.byte	0x04, 0x0a
        /*007a*/ 	.short	(.L_21 - .L_20)
	.align		4
.L_20:
        /*007c*/ 	.word	index@(.nv.constant0._Z6MatMul6MatrixS_S_ii)
        /*0080*/ 	.short	0x0380
        /*0082*/ 	.short	0x0038


	//----- nvinfo : EIATTR_SW_WAR
	.align		4
.L_21:
        /*0084*/ 	.byte	0x04, 0x36
        /*0086*/ 	.short	(.L_23 - .L_22)
.L_22:
        /*0088*/ 	.word	0x00000008
.L_23:


//--------------------- .nv.callgraph             --------------------------
	.section	.nv.callgraph,"",@"SHT_CUDA_CALLGRAPH"
	.align	4
	.sectionentsize	8
	.align		4
        /*0000*/ 	.word	0x00000000
	.align		4
        /*0004*/ 	.word	0xffffffff
	.align		4
        /*0008*/ 	.word	0x00000000
	.align		4
        /*000c*/ 	.word	0xfffffffe
	.align		4
        /*0010*/ 	.word	0x00000000
	.align		4
        /*0014*/ 	.word	0xfffffffd
	.align		4
        /*0018*/ 	.word	0x00000000
	.align		4
        /*001c*/ 	.word	0xfffffffc


//--------------------- .text._Z6MatMul6MatrixS_S_ii --------------------------
	.section	.text._Z6MatMul6MatrixS_S_ii,"ax",@progbits
	.align	128
        .global         _Z6MatMul6MatrixS_S_ii
        .type           _Z6MatMul6MatrixS_S_ii,@function
        .size           _Z6MatMul6MatrixS_S_ii,(.L_x_6 - _Z6MatMul6MatrixS_S_ii)
        .other          _Z6MatMul6MatrixS_S_ii,@"STO_CUDA_ENTRY STV_DEFAULT"
_Z6MatMul6MatrixS_S_ii:
.text._Z6MatMul6MatrixS_S_ii:
[----:B------:R-:W-:Y:S01]  /*0000*/  LDC R1, c[0x0][0x37c] ;  /* 0x0000df00ff017b82 */ /* 0x000fe20000000800 */
[----:B------:R-:W0:Y:S07]  /*0010*/  S2R R0, SR_TID.Y ;  /* 0x0000000000007919 */ /* 0x000e2e0000002200 */
[----:B------:R-:W0:Y:S01]  /*0020*/  S2UR UR4, SR_CTAID.Y ;  /* 0x00000000000479c3 */ /* 0x000e220000002600 */
[----:B------:R-:W1:Y:S01]  /*0030*/  LDCU.64 UR6, c[0x0][0x3b0] ;  /* 0x00007600ff0677ac */ /* 0x000e620008000a00 */
[----:B------:R-:W2:Y:S06]  /*0040*/  S2R R15, SR_TID.X ;  /* 0x00000000000f7919 */ /* 0x000eac0000002100 */
[----:B------:R-:W0:Y:S08]  /*0050*/  LDC R3, c[0x0][0x364] ;  /* 0x0000d900ff037b82 */ /* 0x000e300000000800 */
[----:B------:R-:W2:Y:S08]  /*0060*/  S2UR UR5, SR_CTAID.X ;  /* 0x00000000000579c3 */ /* 0x000eb00000002500 */
[----:B------:R-:W2:Y:S01]  /*0070*/  LDC R2, c[0x0][0x360] ;  /* 0x0000d800ff027b82 */ /* 0x000ea20000000800 */
[----:B0-----:R-:W-:-:S05]  /*0080*/  IMAD R0, R3, UR4, R0 ;  /* 0x0000000403007c24 */ /* 0x001fca000f8e0200 */
[----:B-1----:R-:W-:Y:S01]  /*0090*/  ISETP.GE.AND P0, PT, R0, UR7, PT ;  /* 0x0000000700007c0c */ /* 0x002fe2000bf06270 */
[----:B--2---:R-:W-:-:S05]  /*00a0*/  IMAD R15, R2, UR5, R15 ;  /* 0x00000005020f7c24 */ /* 0x004fca000f8e020f */
[----:B------:R-:W-:-:S13]  /*00b0*/  ISETP.GE.OR P0, PT, R15, UR6, P0 ;  /* 0x000000060f007c0c */ /* 0x000fda0008706670 */
[----:B------:R-:W-:Y:S05]  /*00c0*/  @P0 EXIT ;  /* 0x000000000000094d */ /* 0x000fea0003800000 */
[----:B------:R-:W0:Y:S01]  /*00d0*/  LDCU UR5, c[0x0][0x380] ;  /* 0x00007000ff0577ac */ /* 0x000e220008000800 */
[----:B------:R-:W-:Y:S01]  /*00e0*/  HFMA2 R17, -RZ, RZ, 0, 0 ;  /* 0x00000000ff117431 */ /* 0x000fe200000001ff */
[----:B------:R-:W1:Y:S01]  /*00f0*/  LDCU.64 UR8, c[0x0][0x358] ;  /* 0x00006b00ff0877ac */ /* 0x000e620008000a00 */
[----:B0-----:R-:W-:-:S09]  /*0100*/  UISETP.GE.AND UP0, UPT, UR5, 0x1, UPT ;  /* 0x000000010500788c */ /* 0x001fd2000bf06270 */
[----:B-1----:R-:W-:Y:S05]  /*0110*/  BRA.U !UP0, `(.L_x_0) ;  /* 0x0000000508f47547 */ /* 0x002fea000b800000 */
[----:B------:R-:W-:Y:S02]  /*0120*/  UISETP.GE.U32.AND UP1, UPT, UR5, 0x8, UPT ;  /* 0x000000080500788c */ /* 0x000fe4000bf26070 */
[----:B------:R-:W-:Y:S01]  /*0130*/  IMAD R14, R0, UR5, RZ ;  /* 0x00000005000e7c24 */ /* 0x000fe2000f8e02ff */
[----:B------:R-:W-:Y:S01]  /*0140*/  ULOP3.LUT UR6, UR5, 0x7, URZ, 0xc0, !UPT ;  /* 0x0000000705067892 */ /* 0x000fe2000f8ec0ff */
[----:B------:R-:W-:Y:S01]  /*0150*/  MOV R17, RZ ;  /* 0x000000ff00117202 */ /* 0x000fe20000000f00 */
[----:B------:R-:W-:Y:S02]  /*0160*/  UMOV UR4, URZ ;  /* 0x000000ff00047c82 */ /* 0x000fe40008000000 */
[----:B------:R-:W-:Y:S02]  /*0170*/  UISETP.NE.AND UP0, UPT, UR6, URZ, UPT ;  /* 0x000000ff0600728c */ /* 0x000fe4000bf05270 */
[----:B------:R-:W-:Y:S09]  /*0180*/  BRA.U !UP1, `(.L_x_1) ;  /* 0x0000000109c47547 */ /* 0x000ff2000b800000 */
[----:B------:R-:W0:Y:S01]  /*0190*/  LDC.64 R2, c[0x0][0x388] ;  /* 0x0000e200ff027b82 */ /* 0x000e220000000a00 */
[----:B------:R-:W-:Y:S01]  /*01a0*/  ULOP3.LUT UR4, UR5, 0x7ffffff8, URZ, 0xc0, !UPT ;  /* 0x7ffffff805047892 */ /* 0x000fe2000f8ec0ff */
[----:B------:R-:W-:Y:S02]  /*01b0*/  MOV R17, RZ ;  /* 0x000000ff00117202 */ /* 0x000fe40000000f00 */
[----:B------:R-:W-:Y:S01]  /*01c0*/  MOV R16, R15 ;  /* 0x0000000f00107202 */ /* 0x000fe20000000f00 */
[----:B------:R-:W-:Y:S01]  /*01d0*/  UIADD3 UR7, UPT, UPT, -UR4, URZ, URZ ;  /* 0x000000ff04077290 */ /* 0x000fe2000fffe1ff */
[----:B0-----:R-:W-:-:S03]  /*01e0*/  IMAD.WIDE.U32 R2, R14, 0x4, R2 ;  /* 0x000000040e027825 */ /* 0x001fc600078e0002 */
[----:B------:R-:W-:-:S04]  /*01f0*/  IADD3 R4, P0, PT, R2, 0x10, RZ ;  /* 0x0000001002047810 */ /* 0x000fc80007f1e0ff */
[----:B------:R-:W-:-:S09]  /*0200*/  IADD3.X R3, PT, PT, RZ, R3, RZ, P0, !PT ;  /* 0x00000003ff037210 */ /* 0x000fd200007fe4ff */
.L_x_2:
[----:B------:R-:W0:Y:S01]  /*0210*/  LDC.64 R10, c[0x0][0x398] ;  /* 0x0000e600ff0a7b82 */ /* 0x000e220000000a00 */
[----:B------:R-:W-:-:S05]  /*0220*/  MOV R2, R4 ;  /* 0x0000000400027202 */ /* 0x000fca0000000f00 */
[----:B------:R-:W2:Y:S02]  /*0230*/  LDG.E R18, desc[UR8][R2.64+-0x10] ;  /* 0xfffff00802127981 */ /* 0x000ea4000c1e1900 */
[----:B------:R-:W1:Y:S02]  /*0240*/  LDC R19, c[0x0][0x390] ;  /* 0x0000e400ff137b82 */ /* 0x000e640000000800 */
[----:B------:R-:W3:Y:S04]  /*0250*/  LDG.E R22, desc[UR8][R2.64+-0xc] ;  /* 0xfffff40802167981 */ /* 0x000ee8000c1e1900 */
[----:B------:R-:W4:Y:S04]  /*0260*/  LDG.E R23, desc[UR8][R2.64+-0x8] ;  /* 0xfffff80802177981 */ /* 0x000f28000c1e1900 */
[----:B------:R-:W5:Y:S04]  /*0270*/  LDG.E R25, desc[UR8][R2.64+-0x4] ;  /* 0xfffffc0802197981 */ /* 0x000f68000c1e1900 */
[----:B------:R-:W5:Y:S01]  /*0280*/  LDG.E R26, desc[UR8][R2.64] ;  /* 0x00000008021a7981 */ /* 0x000f62000c1e1900 */
[----:B0-----:R-:W-:-:S05]  /*0290*/  IMAD.WIDE R10, R16, 0x4, R10 ;  /* 0x00000004100a7825 */ /* 0x001fca00078e020a */
[----:B------:R0:W2:Y:S01]  /*02a0*/  LDG.E R20, desc[UR8][R10.64] ;  /* 0x000000080a147981 */ /* 0x0000a2000c1e1900 */
[----:B-1----:R-:W-:-:S05]  /*02b0*/  IMAD.WIDE R28, R19, 0x4, R10 ;  /* 0x00000004131c7825 */ /* 0x002fca00078e020a */
[----:B------:R-:W3:Y:S01]  /*02c0*/  LDG.E R21, desc[UR8][R28.64] ;  /* 0x000000081c157981 */ /* 0x000ee2000c1e1900 */
[----:B------:R-:W-:-:S05]  /*02d0*/  IMAD.WIDE R12, R19, 0x4, R28 ;  /* 0x00000004130c7825 */ /* 0x000fca00078e021c */
[----:B------:R1:W4:Y:S01]  /*02e0*/  LDG.E R24, desc[UR8][R12.64] ;  /* 0x000000080c187981 */ /* 0x000322000c1e1900 */
[----:B------:R-:W-:-:S03]  /*02f0*/  IMAD.WIDE R8, R19, 0x4, R12 ;  /* 0x0000000413087825 */ /* 0x000fc600078e020c */
[----:B------:R-:W5:Y:S01]  /*0300*/  LDG.E R28, desc[UR8][R2.64+0x4] ;  /* 0x00000408021c7981 */ /* 0x000f62000c1e1900 */
[----:B------:R-:W-:-:S03]  /*0310*/  IMAD.WIDE R4, R19, 0x4, R8 ;  /* 0x0000000413047825 */ /* 0x000fc600078e0208 */
[----:B------:R-:W5:Y:S04]  /*0320*/  LDG.E R29, desc[UR8][R2.64+0x8] ;  /* 0x00000808021d7981 */ /* 0x000f68000c1e1900 */
[----:B------:R-:W5:Y:S01]  /*0330*/  LDG.E R8, desc[UR8][R8.64] ;  /* 0x0000000808087981 */ /* 0x000f62000c1e1900 */
[----:B------:R-:W-:-:S03]  /*0340*/  IMAD.WIDE R6, R19, 0x4, R4 ;  /* 0x0000000413067825 */ /* 0x000fc600078e0204 */
[----:B------:R1:W5:Y:S01]  /*0350*/  LDG.E R5, desc[UR8][R4.64] ;  /* 0x0000000804057981 */ /* 0x000362000c1e1900 */
[----:B0-----:R-:W-:-:S03]  /*0360*/  IMAD.WIDE R10, R19, 0x4, R6 ;  /* 0x00000004130a7825 */ /* 0x001fc600078e0206 */
[----:B------:R-:W5:Y:S01]  /*0370*/  LDG.E R7, desc[UR8][R6.64] ;  /* 0x0000000806077981 */ /* 0x000f62000c1e1900 */
[----:B-1----:R-:W-:-:S03]  /*0380*/  IMAD.WIDE R12, R19, 0x4, R10 ;  /* 0x00000004130c7825 */ /* 0x002fc600078e020a */
[----:B------:R-:W5:Y:S04]  /*0390*/  LDG.E R27, desc[UR8][R10.64] ;  /* 0x000000080a1b7981 */ /* 0x000f68000c1e1900 */
[----:B------:R0:W5:Y:S04]  /*03a0*/  LDG.E R9, desc[UR8][R2.64+0xc] ;  /* 0x00000c0802097981 */ /* 0x000168000c1e1900 */
[----:B------:R-:W5:Y:S01]  /*03b0*/  LDG.E R12, desc[UR8][R12.64] ;  /* 0x000000080c0c7981 */ /* 0x000f62000c1e1900 */
[----:B------:R-:W-:-:S04]  /*03c0*/  UIADD3 UR7, UPT, UPT, UR7, 0x8, URZ ;  /* 0x0000000807077890 */ /* 0x000fc8000fffe0ff */
[----:B------:R-:W-:Y:S01]  /*03d0*/  UISETP.NE.AND UP1, UPT, UR7, URZ, UPT ;  /* 0x000000ff0700728c */ /* 0x000fe2000bf25270 */
[----:B------:R-:W-:Y:S02]  /*03e0*/  IADD3 R4, P0, PT, R2, 0x20, RZ ;  /* 0x0000002002047810 */ /* 0x000fe40007f1e0ff */
[----:B------:R-:W-:Y:S02]  /*03f0*/  LEA R16, R19, R16, 0x3 ;  /* 0x0000001013107211 */ /* 0x000fe400078e18ff */
[----:B0-----:R-:W-:Y:S01]  /*0400*/  IADD3.X R3, PT, PT, RZ, R3, RZ, P0, !PT ;  /* 0x00000003ff037210 */ /* 0x001fe200007fe4ff */
[----:B--2---:R-:W-:-:S04]  /*0410*/  FFMA R17, R18, R20, R17 ;  /* 0x0000001412117223 */ /* 0x004fc80000000011 */
[----:B---3--:R-:W-:-:S04]  /*0420*/  FFMA R22, R22, R21, R17 ;  /* 0x0000001516167223 */ /* 0x008fc80000000011 */
[----:B----4-:R-:W-:-:S04]  /*0430*/  FFMA R22, R23, R24, R22 ;  /* 0x0000001817167223 */ /* 0x010fc80000000016 */
[----:B-----5:R-:W-:-:S04]  /*0440*/  FFMA R25, R25, R8, R22 ;  /* 0x0000000819197223 */ /* 0x020fc80000000016 */
[----:B------:R-:W-:-:S04]  /*0450*/  FFMA R5, R26, R5, R25 ;  /* 0x000000051a057223 */ /* 0x000fc80000000019 */
[----:B------:R-:W-:-:S04]  /*0460*/  FFMA R28, R28, R7, R5 ;  /* 0x000000071c1c7223 */ /* 0x000fc80000000005 */
[----:B------:R-:W-:-:S04]  /*0470*/  FFMA R28, R29, R27, R28 ;  /* 0x0000001b1d1c7223 */ /* 0x000fc8000000001c */
[----:B------:R-:W-:Y:S01]  /*0480*/  FFMA R17, R9, R12, R28 ;  /* 0x0000000c09117223 */ /* 0x000fe2000000001c */
[----:B------:R-:W-:Y:S06]  /*0490*/  BRA.U UP1, `(.L_x_2) ;  /* 0xfffffffd015c7547 */ /* 0x000fec000b83ffff */
.L_x_1:
[----:B------:R-:W-:Y:S05]  /*04a0*/  BRA.U !UP0, `(.L_x_0) ;  /* 0x0000000508107547 */ /* 0x000fea000b800000 */
[----:B------:R-:W-:Y:S02]  /*04b0*/  UISETP.GE.U32.AND UP0, UPT, UR6, 0x4, UPT ;  /* 0x000000040600788c */ /* 0x000fe4000bf06070 */
[----:B------:R-:W-:-:S04]  /*04c0*/  ULOP3.LUT UR7, UR5, 0x3, URZ, 0xc0, !UPT ;  /* 0x0000000305077892 */ /* 0x000fc8000f8ec0ff */
[----:B------:R-:W-:-:S03]  /*04d0*/  UISETP.NE.AND UP1, UPT, UR7, URZ, UPT ;  /* 0x000000ff0700728c */ /* 0x000fc6000bf25270 */
[----:B------:R-:W-:Y:S08]  /*04e0*/  BRA.U !UP0, `(.L_x_3) ;  /* 0x0000000108707547 */ /* 0x000ff0000b800000 */
[----:B------:R-:W0:Y:S01]  /*04f0*/  LDC R13, c[0x0][0x390] ;  /* 0x0000e400ff0d7b82 */ /* 0x000e220000000800 */
[----:B------:R-:W1:Y:S01]  /*0500*/  LDCU.64 UR10, c[0x0][0x388] ;  /* 0x00007100ff0a77ac */ /* 0x000e620008000a00 */
[C---:B------:R-:W-:Y:S02]  /*0510*/  IADD3 R3, PT, PT, R14.reuse, UR4, RZ ;  /* 0x000000040e037c10 */ /* 0x040fe4000fffe0ff */
[----:B------:R-:W-:-:S04]  /*0520*/  IADD3 R10, P0, PT, R14, UR4, RZ ;  /* 0x000000040e0a7c10 */ /* 0x000fc8000ff1e0ff */
[----:B------:R-:W2:Y:S08]  /*0530*/  LDC.64 R6, c[0x0][0x398] ;  /* 0x0000e600ff067b82 */ /* 0x000eb00000000a00 */
[----:B------:R-:W3:Y:S01]  /*0540*/  LDC.64 R4, c[0x0][0x388] ;  /* 0x0000e200ff047b82 */ /* 0x000ee20000000a00 */
[----:B0-----:R-:W-:-:S04]  /*0550*/  IMAD R9, R13, UR4, R15 ;  /* 0x000000040d097c24 */ /* 0x001fc8000f8e020f */
[----:B--2---:R-:W-:-:S04]  /*0560*/  IMAD.WIDE R6, R9, 0x4, R6 ;  /* 0x0000000409067825 */ /* 0x004fc800078e0206 */
[----:B------:R-:W-:Y:S02]  /*0570*/  IMAD.WIDE R8, R13, 0x4, R6 ;  /* 0x000000040d087825 */ /* 0x000fe400078e0206 */
[----:B------:R-:W2:Y:S02]  /*0580*/  LDG.E R6, desc[UR8][R6.64] ;  /* 0x0000000806067981 */ /* 0x000ea4000c1e1900 */
[----:B---3--:R-:W-:Y:S01]  /*0590*/  IMAD.WIDE.U32 R4, R3, 0x4, R4 ;  /* 0x0000000403047825 */ /* 0x008fe200078e0004 */
[----:B------:R-:W-:Y:S02]  /*05a0*/  IADD3.X R3, PT, PT, RZ, RZ, RZ, P0, !PT ;  /* 0x000000ffff037210 */ /* 0x000fe400007fe4ff */
[----:B-1----:R-:W-:-:S03]  /*05b0*/  LEA R2, P0, R10, UR10, 0x2 ;  /* 0x0000000a0a027c11 */ /* 0x002fc6000f8010ff */
[----:B------:R-:W2:Y:S01]  /*05c0*/  LDG.E R4, desc[UR8][R4.64] ;  /* 0x0000000804047981 */ /* 0x000ea2000c1e1900 */
[----:B------:R-:W-:Y:S01]  /*05d0*/  LEA.HI.X R3, R10, UR11, R3, 0x2, P0 ;  /* 0x0000000b0a037c11 */ /* 0x000fe200080f1403 */
[C---:B------:R-:W-:Y:S02]  /*05e0*/  IMAD.WIDE R10, R13.reuse, 0x4, R8 ;  /* 0x000000040d0a7825 */ /* 0x040fe400078e0208 */
[----:B------:R-:W3:Y:S04]  /*05f0*/  LDG.E R8, desc[UR8][R8.64] ;  /* 0x0000000808087981 */ /* 0x000ee8000c1e1900 */
[----:B------:R-:W3:Y:S01]  /*0600*/  LDG.E R16, desc[UR8][R2.64+0x4] ;  /* 0x0000040802107981 */ /* 0x000ee2000c1e1900 */
[----:B------:R-:W-:-:S03]  /*0610*/  IMAD.WIDE R12, R13, 0x4, R10 ;  /* 0x000000040d0c7825 */ /* 0x000fc600078e020a */
[----:B------:R-:W4:Y:S04]  /*0620*/  LDG.E R18, desc[UR8][R10.64] ;  /* 0x000000080a127981 */ /* 0x000f28000c1e1900 */
[----:B------:R-:W4:Y:S04]  /*0630*/  LDG.E R19, desc[UR8][R2.64+0x8] ;  /* 0x0000080802137981 */ /* 0x000f28000c1e1900 */
[----:B------:R-:W5:Y:S04]  /*0640*/  LDG.E R21, desc[UR8][R2.64+0xc] ;  /* 0x00000c0802157981 */ /* 0x000f68000c1e1900 */
[----:B------:R-:W5:Y:S01]  /*0650*/  LDG.E R12, desc[UR8][R12.64] ;  /* 0x000000080c0c7981 */ /* 0x000f62000c1e1900 */
[----:B------:R-:W-:Y:S01]  /*0660*/  UIADD3 UR4, UPT, UPT, UR4, 0x4, URZ ;  /* 0x0000000404047890 */ /* 0x000fe2000fffe0ff */
[----:B--2---:R-:W-:-:S04]  /*0670*/  FFMA R17, R4, R6, R17 ;  /* 0x0000000604117223 */ /* 0x004fc80000000011 */
[----:B---3--:R-:W-:-:S04]  /*0680*/  FFMA R16, R16, R8, R17 ;  /* 0x0000000810107223 */ /* 0x008fc80000000011 */
[----:B----4-:R-:W-:-:S04]  /*0690*/  FFMA R16, R19, R18, R16 ;  /* 0x0000001213107223 */ /* 0x010fc80000000010 */
[----:B-----5:R-:W-:-:S07]  /*06a0*/  FFMA R17, R21, R12, R16 ;  /* 0x0000000c15117223 */ /* 0x020fce0000000010 */
.L_x_3:
[----:B------:R-:W-:Y:S05]  /*06b0*/  BRA.U !UP1, `(.L_x_0) ;  /* 0x00000001098c7547 */ /* 0x000fea000b800000 */
[----:B------:R-:W-:Y:S02]  /*06c0*/  UISETP.NE.AND UP0, UPT, UR7, 0x1, UPT ;  /* 0x000000010700788c */ /* 0x000fe4000bf05270 */
[----:B------:R-:W-:-:S04]  /*06d0*/  ULOP3.LUT UR5, UR5, 0x1, URZ, 0xc0, !UPT ;  /* 0x0000000105057892 */ /* 0x000fc8000f8ec0ff */
[----:B------:R-:W-:-:S03]  /*06e0*/  UISETP.NE.U32.AND UP1, UPT, UR5, 0x1, UPT ;  /* 0x000000010500788c */ /* 0x000fc6000bf25070 */
        /* <DEDUP_REMOVED lines=9> */
[----:B---3--:R-:W-:Y:S01]  /*0780*/  IMAD.WIDE.U32 R2, R7, 0x4, R2 ;  /* 0x0000000407027825 */ /* 0x008fe200078e0002 */
[----:B------:R-:W-:Y:S02]  /*0790*/  IADD3.X R7, PT, PT, RZ, RZ, RZ, P0, !PT ;  /* 0x000000ffff077210 */ /* 0x000fe400007fe4ff */
[----:B-1----:R-:W-:Y:S01]  /*07a0*/  LEA R6, P0, R10, UR6, 0x2 ;  /* 0x000000060a067c11 */ /* 0x002fe2000f8010ff */
[----:B------:R-:W-:Y:S02]  /*07b0*/  IMAD.WIDE R8, R8, 0x4, R4 ;  /* 0x0000000408087825 */ /* 0x000fe400078e0204 */
[----:B------:R-:W2:Y:S01]  /*07c0*/  LDG.E R2, desc[UR8][R2.64] ;  /* 0x0000000802027981 */ /* 0x000ea2000c1e1900 */
[----:B------:R-:W-:-:S03]  /*07d0*/  LEA.HI.X R7, R10, UR7, R7, 0x2, P0 ;  /* 0x000000070a077c11 */ /* 0x000fc600080f1407 */
[----:B------:R-:W2:Y:S04]  /*07e0*/  LDG.E R4, desc[UR8][R4.64] ;  /* 0x0000000804047981 */ /* 0x000ea8000c1e1900 */
[----:B------:R-:W3:Y:S04]  /*07f0*/  LDG.E R6, desc[UR8][R6.64+0x4] ;  /* 0x0000040806067981 */ /* 0x000ee8000c1e1900 */
[----:B------:R-:W3:Y:S01]  /*0800*/  LDG.E R8, desc[UR8][R8.64] ;  /* 0x0000000808087981 */ /* 0x000ee2000c1e1900 */
[----:B------:R-:W-:Y:S01]  /*0810*/  UIADD3 UR4, UPT, UPT, UR4, 0x2, URZ ;  /* 0x0000000204047890 */ /* 0x000fe2000fffe0ff */
[----:B--2---:R-:W-:-:S04]  /*0820*/  FFMA R17, R2, R4, R17 ;  /* 0x0000000402117223 */ /* 0x004fc80000000011 */
[----:B---3--:R-:W-:-:S07]  /*0830*/  FFMA R17, R6, R8, R17 ;  /* 0x0000000806117223 */ /* 0x008fce0000000011 */
.L_x_4:
[----:B------:R-:W-:Y:S05]  /*0840*/  BRA.U UP1, `(.L_x_0) ;  /* 0x0000000101287547 */ /* 0x000fea000b800000 */
[----:B------:R-:W0:Y:S01]  /*0850*/  LDC R6, c[0x0][0x390] ;  /* 0x0000e400ff067b82 */ /* 0x000e220000000800 */
[----:B------:R-:W-:-:S07]  /*0860*/  IADD3 R7, PT, PT, R14, UR4, RZ ;  /* 0x000000040e077c10 */ /* 0x000fce000fffe0ff */
[----:B------:R-:W1:Y:S08]  /*0870*/  LDC.64 R2, c[0x0][0x388] ;  /* 0x0000e200ff027b82 */ /* 0x000e700000000a00 */
[----:B------:R-:W2:Y:S01]  /*0880*/  LDC.64 R4, c[0x0][0x398] ;  /* 0x0000e600ff047b82 */ /* 0x000ea20000000a00 */
[----:B0-----:R-:W-:Y:S02]  /*0890*/  IMAD R9, R6, UR4, R15 ;  /* 0x0000000406097c24 */ /* 0x001fe4000f8e020f */
[----:B-1----:R-:W-:-:S06]  /*08a0*/  IMAD.WIDE.U32 R2, R7, 0x4, R2 ;  /* 0x0000000407027825 */ /* 0x002fcc00078e0002 */
[----:B------:R-:W3:Y:S01]  /*08b0*/  LDG.E R2, desc[UR8][R2.64] ;  /* 0x0000000802027981 */ /* 0x000ee2000c1e1900 */
[----:B--2---:R-:W-:-:S06]  /*08c0*/  IMAD.WIDE R4, R9, 0x4, R4 ;  /* 0x0000000409047825 */ /* 0x004fcc00078e0204 */
[----:B------:R-:W3:Y:S02]  /*08d0*/  LDG.E R4, desc[UR8][R4.64] ;  /* 0x0000000804047981 */ /* 0x000ee4000c1e1900 */
[----:B---3--:R-:W-:-:S07]  /*08e0*/  FFMA R17, R2, R4, R17 ;  /* 0x0000000402117223 */ /* 0x008fce0000000011 */
.L_x_0:
[----:B------:R-:W0:Y:S01]  /*08f0*/  LDC.64 R2, c[0x0][0x3a8] ;  /* 0x0000ea00ff027b82 */ /* 0x000e220000000a00 */
[----:B------:R-:W1:Y:S02]  /*0900*/  LDCU UR4, c[0x0][0x3a0] ;  /* 0x00007400ff0477ac */ /* 0x000e640008000800 */
[----:B-1----:R-:W-:-:S04]  /*0910*/  IMAD R15, R0, UR4, R15 ;  /* 0x00000004000f7c24 */ /* 0x002fc8000f8e020f */
[----:B0-----:R-:W-:-:S05]  /*0920*/  IMAD.WIDE R2, R15, 0x4, R2 ;  /* 0x000000040f027825 */ /* 0x001fca00078e0202 */
[----:B------:R-:W-:Y:S01]  /*0930*/  STG.E desc[UR8][R2.64], R17 ;  /* 0x0000001102007986 */ /* 0x000fe2000c101908 */
[----:B------:R-:W-:Y:S05]  /*0940*/  EXIT ;  /* 0x000000000000794d */ /* 0x000fea0003800000 */
.L_x_5:
[----:B------:R-:W-:-:S00]  /*0950*/  BRA `(.L_x_5) ;  /* 0xfffffffc00fc7947 */ /* 0x000fc0000383ffff */
[----:B------:R-:W-:-:S00]  /*0960*/  NOP ;  /* 0x0000000000007918 */ /* 0x000fc00000000000 */
        /* <DEDUP_REMOVED lines=9> */
.L_x_6:


//--------------------- .nv.shared.reserved.0     --------------------------
	.section	.nv.shared.reserved.0,"aw",@nobits
	.weak		__nv_reservedSMEM_offset_0_alias
	.size		__nv_reservedSMEM_offset_0_alias, 0, 64
	.other		__nv_reservedSMEM_offset_0_alias,@"STO_CUDA_RESERVED_SHARED STV_DEFAULT"
__nv_reservedSMEM_offset_0_alias:
	.zero		0
	.zero		64


//--------------------- .nv.constant0._Z6MatMul6MatrixS_S_ii --------------------------
	.section	.nv.constant0._Z6MatMul6MatrixS_S_ii,"a",@progbits
	.sectionflags	@""
	.align	4
.nv.constant0._Z6MatMul6MatrixS_S_ii:
	.zero		952


//--------------------- SYMBOLS --------------------------

	.type		.nv.reservedSmem.offset0,@object
	.size		.nv.reservedSmem.offset0,0x4
